//
// Generated by NVIDIA NVVM Compiler
//
// Compiler Build ID: CL-36424714
// Cuda compilation tools, release 13.0, V13.0.88
// Based on NVVM 20.0.0
//

.version 9.0
.target sm_100
.address_size 64

	// .globl	_Z12matrixAddGPUPfS_S_i

.visible .entry _Z12matrixAddGPUPfS_S_i(
	.param .u64 .ptr .align 1 _Z12matrixAddGPUPfS_S_i_param_0,
	.param .u64 .ptr .align 1 _Z12matrixAddGPUPfS_S_i_param_1,
	.param .u64 .ptr .align 1 _Z12matrixAddGPUPfS_S_i_param_2,
	.param .u32 _Z12matrixAddGPUPfS_S_i_param_3
)
{
	.reg .pred 	%p<2>;
	.reg .b32 	%r<14>;
	.reg .b32 	%f<4>;
	.reg .b64 	%rd<11>;

	ld.param.u64 	%rd1, [_Z12matrixAddGPUPfS_S_i_param_0];
	ld.param.u64 	%rd2, [_Z12matrixAddGPUPfS_S_i_param_1];
	ld.param.u64 	%rd3, [_Z12matrixAddGPUPfS_S_i_param_2];
	ld.param.u32 	%r4, [_Z12matrixAddGPUPfS_S_i_param_3];
	mov.u32 	%r5, %ctaid.x;
	mov.u32 	%r6, %ntid.x;
	mov.u32 	%r7, %tid.x;
	mad.lo.s32 	%r1, %r5, %r6, %r7;
	mov.u32 	%r8, %ctaid.y;
	mov.u32 	%r9, %ntid.y;
	mov.u32 	%r10, %tid.y;
	mad.lo.s32 	%r11, %r8, %r9, %r10;
	max.s32 	%r12, %r1, %r11;
	setp.ge.s32 	%p1, %r12, %r4;
	@%p1 bra 	$L__BB0_2;
	cvta.to.global.u64 	%rd4, %rd1;
	cvta.to.global.u64 	%rd5, %rd2;
	cvta.to.global.u64 	%rd6, %rd3;
	mad.lo.s32 	%r13, %r4, %r1, %r11;
	mul.wide.s32 	%rd7, %r13, 4;
	add.s64 	%rd8, %rd4, %rd7;
	ld.global.f32 	%f1, [%rd8];
	add.s64 	%rd9, %rd5, %rd7;
	ld.global.f32 	%f2, [%rd9];
	add.f32 	%f3, %f1, %f2;
	add.s64 	%rd10, %rd6, %rd7;
	st.global.f32 	[%rd10], %f3;
$L__BB0_2:
	ret;

}


// ===== COMPILED SASS (sm_100) =====

	.target	sm_100

	.elftype	@"ET_EXEC"


//--------------------- .note.nv.tkinfo           --------------------------
	.section	.note.nv.tkinfo,"",@"SHT_NOTE"
	.sectionflags	@"SHF_NOTE_NV_TKINFO"
	.tkinfo
        /*0018*/ 	.word	0x00000002
        /*0030*/ 	.string	""
        /*0030*/ 	.string	"ptxas"
        /*0030*/ 	.string	"Cuda compilation tools, release 13.0, V13.0.88"
        /*0030*/ 	.string	"Build cuda_13.0.r13.0/compiler.36424714_0"
        /*0030*/ 	.string	"-arch sm_100 -m 64 "



//--------------------- .note.nv.cuinfo           --------------------------
	.section	.note.nv.cuinfo,"",@"SHT_NOTE"
	.sectionflags	@"SHF_NOTE_NV_CUINFO"
        /*0018*/ 	.short	0x0002
        /*001a*/ 	.short	0x0064
        /*001c*/ 	.short	0x0082
	.zero		2


//--------------------- .nv.info                  --------------------------
	.section	.nv.info,"",@"SHT_CUDA_INFO"
	.align	4


	//----- nvinfo : EIATTR_REGCOUNT
	.align		4
        /*0000*/ 	.byte	0x04, 0x2f
        /*0002*/ 	.short	(.L_1 - .L_0)
	.align		4
.L_0:
        /*0004*/ 	.word	index@(_Z12matrixAddGPUPfS_S_i)
        /*0008*/ 	.word	0x0000000c


	//----- nvinfo : EIATTR_FRAME_SIZE
	.align		4
.L_1:
        /*000c*/ 	.byte	0x04, 0x11
        /*000e*/ 	.short	(.L_3 - .L_2)
	.align		4
.L_2:
        /*0010*/ 	.word	index@(_Z12matrixAddGPUPfS_S_i)
        /*0014*/ 	.word	0x00000000


	//----- nvinfo : EIATTR_MIN_STACK_SIZE
	.align		4
.L_3:
        /*0018*/ 	.byte	0x04, 0x12
        /*001a*/ 	.short	(.L_5 - .L_4)
	.align		4
.L_4:
        /*001c*/ 	.word	index@(_Z12matrixAddGPUPfS_S_i)
        /*0020*/ 	.word	0x00000000
.L_5:


//--------------------- .nv.compat                --------------------------
	.section	.nv.compat,"",@"SHT_CUDA_COMPAT_INFO"
	.align	4
        /*0000*/ 	.byte	0x02, 0x09, 0x00, 0x00, 0x02, 0x02, 0x01, 0x00, 0x02, 0x05, 0x05, 0x00, 0x03, 0x07, 0x01, 0x01
        /*0010*/ 	.byte	0x02, 0x03, 0x00, 0x00, 0x02, 0x06, 0x01, 0x00, 0x04, 0x0b, 0x08, 0x00, 0x09, 0x00, 0x00, 0x00
        /*0020*/ 	.byte	0x00, 0x00, 0x00, 0x00


//--------------------- .nv.info._Z12matrixAddGPUPfS_S_i --------------------------
	.section	.nv.info._Z12matrixAddGPUPfS_S_i,"",@"SHT_CUDA_INFO"
	.sectionflags	@""
	.align	4


	//----- nvinfo : EIATTR_CUDA_API_VERSION
	.align		4
        /*0000*/ 	.byte	0x04, 0x37
        /*0002*/ 	.short	(.L_7 - .L_6)
.L_6:
        /*0004*/ 	.word	0x00000082


	//----- nvinfo : EIATTR_KPARAM_INFO
	.align		4
.L_7:
        /*0008*/ 	.byte	0x04, 0x17
        /*000a*/ 	.short	(.L_9 - .L_8)
.L_8:
        /*000c*/ 	.word	0x00000000
        /*0010*/ 	.short	0x0003
        /*0012*/ 	.short	0x0018
        /*0014*/ 	.byte	0x00, 0xf0, 0x11, 0x00


	//----- nvinfo : EIATTR_KPARAM_INFO
	.align		4
.L_9:
        /*0018*/ 	.byte	0x04, 0x17
        /*001a*/ 	.short	(.L_11 - .L_10)
.L_10:
        /*001c*/ 	.word	0x00000000
        /*0020*/ 	.short	0x0002
        /*0022*/ 	.short	0x0010
        /*0024*/ 	.byte	0x00, 0xf5, 0x21, 0x00


	//----- nvinfo : EIATTR_KPARAM_INFO
	.align		4
.L_11:
        /*0028*/ 	.byte	0x04, 0x17
        /*002a*/ 	.short	(.L_13 - .L_12)
.L_12:
        /*002c*/ 	.word	0x00000000
        /*0030*/ 	.short	0x0001
        /*0032*/ 	.short	0x0008
        /*0034*/ 	.byte	0x00, 0xf5, 0x21, 0x00


	//----- nvinfo : EIATTR_KPARAM_INFO
	.align		4
.L_13:
        /*0038*/ 	.byte	0x04, 0x17
        /*003a*/ 	.short	(.L_15 - .L_14)
.L_14:
        /*003c*/ 	.word	0x00000000
        /*0040*/ 	.short	0x0000
        /*0042*/ 	.short	0x0000
        /*0044*/ 	.byte	0x00, 0xf5, 0x21, 0x00


	//----- nvinfo : EIATTR_SPARSE_MMA_MASK
	.align		4
.L_15:
        /*0048*/ 	.byte	0x03, 0x50
        /*004a*/ 	.short	0x0000


	//----- nvinfo : EIATTR_MAXREG_COUNT
	.align		4
        /*004c*/ 	.byte	0x03, 0x1b
        /*004e*/ 	.short	0x00ff


	//----- nvinfo : EIATTR_MERCURY_ISA_VERSION
	.align		4
        /*0050*/ 	.byte	0x03, 0x5f
        /*0052*/ 	.short	0x0101


	//----- nvinfo : EIATTR_VRC_CTA_INIT_COUNT
	.align		4
        /*0054*/ 	.byte	0x02, 0x4a
	.zero		1
	.zero		1


	//----- nvinfo : EIATTR_EXIT_INSTR_OFFSETS
	.align		4
        /*0058*/ 	.byte	0x04, 0x1c
        /*005a*/ 	.short	(.L_17 - .L_16)


	//   ....[0]....
.L_16:
        /*005c*/ 	.word	0x000000c0


	//   ....[1]....
        /*0060*/ 	.word	0x00000190


	//----- nvinfo : EIATTR_CBANK_PARAM_SIZE
	.align		4
.L_17:
        /*0064*/ 	.byte	0x03, 0x19
        /*0066*/ 	.short	0x001c


	//----- nvinfo : EIATTR_PARAM_CBANK
	.align		4
        /*0068*/ 	.byte	0x04, 0x0a
        /*006a*/ 	.short	(.L_19 - .L_18)
	.align		4
.L_18:
        /*006c*/ 	.word	index@(.nv.constant0._Z12matrixAddGPUPfS_S_i)
        /*0070*/ 	.short	0x0380
        /*0072*/ 	.short	0x001c


	//----- nvinfo : EIATTR_SW_WAR
	.align		4
.L_19:
        /*0074*/ 	.byte	0x04, 0x36
        /*0076*/ 	.short	(.L_21 - .L_20)
.L_20:
        /*0078*/ 	.word	0x00000008
.L_21:


//--------------------- .nv.callgraph             --------------------------
	.section	.nv.callgraph,"",@"SHT_CUDA_CALLGRAPH"
	.align	4
	.sectionentsize	8
	.align		4
        /*0000*/ 	.word	0x00000000
	.align		4
        /*0004*/ 	.word	0xffffffff
	.align		4
        /*0008*/ 	.word	0x00000000
	.align		4
        /*000c*/ 	.word	0xfffffffe
	.align		4
        /*0010*/ 	.word	0x00000000
	.align		4
        /*0014*/ 	.word	0xfffffffd
	.align		4
        /*0018*/ 	.word	0x00000000
	.align		4
        /*001c*/ 	.word	0xfffffffc


//--------------------- .text._Z12matrixAddGPUPfS_S_i --------------------------
	.section	.text._Z12matrixAddGPUPfS_S_i,"ax",@progbits
	.align	128
        .global         _Z12matrixAddGPUPfS_S_i
        .type           _Z12matrixAddGPUPfS_S_i,@function
        .size           _Z12matrixAddGPUPfS_S_i,(.L_x_1 - _Z12matrixAddGPUPfS_S_i)
        .other          _Z12matrixAddGPUPfS_S_i,@"STO_CUDA_ENTRY STV_DEFAULT"
_Z12matrixAddGPUPfS_S_i:
.text._Z12matrixAddGPUPfS_S_i:
[----:B------:R-:W-:Y:S01]  /*0000*/  LDC R1, c[0x0][0x37c] ;  /* 0x0000df00ff017b82 */ /* 0x000fe20000000800 */
[----:B------:R-:W0:Y:S07]  /*0010*/  S2R R3, SR_TID.X ;  /* 0x0000000000037919 */ /* 0x000e2e0000002100 */
[----:B------:R-:W0:Y:S01]  /*0020*/  LDC R0, c[0x0][0x360] ;  /* 0x0000d800ff007b82 */ /* 0x000e220000000800 */
[----:B------:R-:W1:Y:S01]  /*0030*/  LDCU UR6, c[0x0][0x398] ;  /* 0x00007300ff0677ac */ /* 0x000e620008000800 */
[----:B------:R-:W2:Y:S06]  /*0040*/  S2R R2, SR_TID.Y ;  /* 0x0000000000027919 */ /* 0x000eac0000002200 */
[----:B------:R-:W0:Y:S08]  /*0050*/  S2UR UR4, SR_CTAID.X ;  /* 0x00000000000479c3 */ /* 0x000e300000002500 */
[----:B------:R-:W2:Y:S08]  /*0060*/  S2UR UR5, SR_CTAID.Y ;  /* 0x00000000000579c3 */ /* 0x000eb00000002600 */
[----:B------:R-:W2:Y:S01]  /*0070*/  LDC R7, c[0x0][0x364] ;  /* 0x0000d900ff077b82 */ /* 0x000ea20000000800 */
[----:B0-----:R-:W-:-:S02]  /*0080*/  IMAD R0, R0, UR4, R3 ;  /* 0x0000000400007c24 */ /* 0x001fc4000f8e0203 */
[----:B--2---:R-:W-:-:S05]  /*0090*/  IMAD R7, R7, UR5, R2 ;  /* 0x0000000507077c24 */ /* 0x004fca000f8e0202 */
[----:B------:R-:W-:-:S04]  /*00a0*/  VIMNMX R2, PT, PT, R0, R7, !PT ;  /* 0x0000000700027248 */ /* 0x000fc80007fe0100 */
[----:B-1----:R-:W-:-:S13]  /*00b0*/  ISETP.GE.AND P0, PT, R2, UR6, PT ;  /* 0x0000000602007c0c */ /* 0x002fda000bf06270 */
[----:B------:R-:W-:Y:S05]  /*00c0*/  @P0 EXIT ;  /* 0x000000000000094d */ /* 0x000fea0003800000 */
[----:B------:R-:W0:Y:S01]  /*00d0*/  LDC.64 R2, c[0x0][0x380] ;  /* 0x0000e000ff027b82 */ /* 0x000e220000000a00 */
[----:B------:R-:W1:Y:S01]  /*00e0*/  LDCU.64 UR4, c[0x0][0x358] ;  /* 0x00006b00ff0477ac */ /* 0x000e620008000a00 */
[----:B------:R-:W-:-:S06]  /*00f0*/  IMAD R9, R0, UR6, R7 ;  /* 0x0000000600097c24 */ /* 0x000fcc000f8e0207 */
[----:B------:R-:W2:Y:S08]  /*0100*/  LDC.64 R4, c[0x0][0x388] ;  /* 0x0000e200ff047b82 */ /* 0x000eb00000000a00 */
[----:B------:R-:W3:Y:S01]  /*0110*/  LDC.64 R6, c[0x0][0x390] ;  /* 0x0000e400ff067b82 */ /* 0x000ee20000000a00 */
[----:B0-----:R-:W-:-:S06]  /*0120*/  IMAD.WIDE R2, R9, 0x4, R2 ;  /* 0x0000000409027825 */ /* 0x001fcc00078e0202 */
[----:B-1----:R-:W4:Y:S01]  /*0130*/  LDG.E R2, desc[UR4][R2.64] ;  /* 0x0000000402027981 */ /* 0x002f22000c1e1900 */
[----:B--2---:R-:W-:-:S06]  /*0140*/  IMAD.WIDE R4, R9, 0x4, R4 ;  /* 0x0000000409047825 */ /* 0x004fcc00078e0204 */
[----:B------:R-:W4:Y:S01]  /*0150*/  LDG.E R5, desc[UR4][R4.64] ;  /* 0x0000000404057981 */ /* 0x000f22000c1e1900 */
[----:B---3--:R-:W-:-:S04]  /*0160*/  IMAD.WIDE R6, R9, 0x4, R6 ;  /* 0x0000000409067825 */ /* 0x008fc800078e0206 */
[----:B----4-:R-:W-:-:S05]  /*0170*/  FADD R9, R2, R5 ;  /* 0x0000000502097221 */ /* 0x010fca0000000000 */
[----:B------:R-:W-:Y:S01]  /*0180*/  STG.E desc[UR4][R6.64], R9 ;  /* 0x0000000906007986 */ /* 0x000fe2000c101904 */
[----:B------:R-:W-:Y:S05]  /*0190*/  EXIT ;  /* 0x000000000000794d */ /* 0x000fea0003800000 */
.L_x_0:
[----:B------:R-:W-:-:S00]  /*01a0*/  BRA `(.L_x_0) ;  /* 0xfffffffc00fc7947 */ /* 0x000fc0000383ffff */
[----:B------:R-:W-:-:S00]  /*01b0*/  NOP ;  /* 0x0000000000007918 */ /* 0x000fc00000000000 */
        /* <DEDUP_REMOVED lines=12> */
.L_x_1:


//--------------------- .nv.shared.reserved.0     --------------------------
	.section	.nv.shared.reserved.0,"aw",@nobits
	.weak		__nv_reservedSMEM_offset_0_alias
	.size		__nv_reservedSMEM_offset_0_alias, 0, 64
	.other		__nv_reservedSMEM_offset_0_alias,@"STO_CUDA_RESERVED_SHARED STV_DEFAULT"
__nv_reservedSMEM_offset_0_alias:
	.zero		0
	.zero		64


//--------------------- .nv.constant0._Z12matrixAddGPUPfS_S_i --------------------------
	.section	.nv.constant0._Z12matrixAddGPUPfS_S_i,"a",@progbits
	.sectionflags	@""
	.align	4
.nv.constant0._Z12matrixAddGPUPfS_S_i:
	.zero		924


//--------------------- SYMBOLS --------------------------

	.type		.nv.reservedSmem.offset0,@object
	.size		.nv.reservedSmem.offset0,0x4
